	.headerflags	@"EF_CUDA_TEXMODE_UNIFIED EF_CUDA_64BIT_ADDRESS EF_CUDA_ACCELERATORS EF_CUDA_SM90 EF_CUDA_VIRTUAL_SM(EF_CUDA_SM90)"
	.elftype	@"ET_EXEC"


//--------------------- .nv.info                  --------------------------
	.section	.nv.info,"",@"SHT_CUDA_INFO"
	.align	4


	//----- nvinfo : EIATTR_REGCOUNT
	.align		4
        /*0000*/ 	.byte	0x04, 0x2f
        /*0002*/ 	.short	(.L_1 - .L_0)
	.align		4
.L_0:
        /*0004*/ 	.word	index@(triton_poi_fused_mul_0)
        /*0008*/ 	.word	0x00000010


	//----- nvinfo : EIATTR_MIN_STACK_SIZE
	.align		4
.L_1:
        /*000c*/ 	.byte	0x04, 0x12
        /*000e*/ 	.short	(.L_3 - .L_2)
	.align		4
.L_2:
        /*0010*/ 	.word	index@(triton_poi_fused_mul_0)
        /*0014*/ 	.word	0x00000000


	//----- nvinfo : EIATTR_FRAME_SIZE
	.align		4
.L_3:
        /*0018*/ 	.byte	0x04, 0x11
        /*001a*/ 	.short	(.L_5 - .L_4)
	.align		4
.L_4:
        /*001c*/ 	.word	index@(triton_poi_fused_mul_0)
        /*0020*/ 	.word	0x00000000


	//----- nvinfo : EIATTR_MIN_STACK_SIZE
	.align		4
.L_5:
        /*0024*/ 	.byte	0x04, 0x12
        /*0026*/ 	.short	(.L_7 - .L_6)
	.align		4
.L_6:
        /*0028*/ 	.word	index@(triton_poi_fused_mul_0)
        /*002c*/ 	.word	0x00000000
.L_7:


//--------------------- .nv.info.triton_poi_fused_mul_0 --------------------------
	.section	.nv.info.triton_poi_fused_mul_0,"",@"SHT_CUDA_INFO"
	.sectionflags	@""
	.align	4


	//----- nvinfo : EIATTR_CUDA_API_VERSION
	.align		4
        /*0000*/ 	.byte	0x04, 0x37
        /*0002*/ 	.short	(.L_9 - .L_8)
.L_8:
        /*0004*/ 	.word	0x0000007c


	//----- nvinfo : EIATTR_KPARAM_INFO
	.align		4
.L_9:
        /*0008*/ 	.byte	0x04, 0x17
        /*000a*/ 	.short	(.L_11 - .L_10)
.L_10:
        /*000c*/ 	.word	0x00000000
        /*0010*/ 	.short	0x0003
        /*0012*/ 	.short	0x0018
        /*0014*/ 	.byte	0x00, 0xf0, 0x11, 0x00


	//----- nvinfo : EIATTR_KPARAM_INFO
	.align		4
.L_11:
        /*0018*/ 	.byte	0x04, 0x17
        /*001a*/ 	.short	(.L_13 - .L_12)
.L_12:
        /*001c*/ 	.word	0x00000000
        /*0020*/ 	.short	0x0002
        /*0022*/ 	.short	0x0010
        /*0024*/ 	.byte	0x00, 0xf4, 0x21, 0x00


	//----- nvinfo : EIATTR_KPARAM_INFO
	.align		4
.L_13:
        /*0028*/ 	.byte	0x04, 0x17
        /*002a*/ 	.short	(.L_15 - .L_14)
.L_14:
        /*002c*/ 	.word	0x00000000
        /*0030*/ 	.short	0x0001
        /*0032*/ 	.short	0x0008
        /*0034*/ 	.byte	0x00, 0xf4, 0x21, 0x00


	//----- nvinfo : EIATTR_KPARAM_INFO
	.align		4
.L_15:
        /*0038*/ 	.byte	0x04, 0x17
        /*003a*/ 	.short	(.L_17 - .L_16)
.L_16:
        /*003c*/ 	.word	0x00000000
        /*0040*/ 	.short	0x0000
        /*0042*/ 	.short	0x0000
        /*0044*/ 	.byte	0x00, 0xf4, 0x21, 0x00


	//----- nvinfo : EIATTR_SPARSE_MMA_MASK
	.align		4
.L_17:
        /*0048*/ 	.byte	0x03, 0x50
        /*004a*/ 	.short	0x0000


	//----- nvinfo : EIATTR_MAXREG_COUNT
	.align		4
        /*004c*/ 	.byte	0x03, 0x1b
        /*004e*/ 	.short	0x00ff


	//----- nvinfo : EIATTR_EXIT_INSTR_OFFSETS
	.align		4
        /*0050*/ 	.byte	0x04, 0x1c
        /*0052*/ 	.short	(.L_19 - .L_18)


	//   ....[0]....
.L_18:
        /*0054*/ 	.word	0x00000140


	//   ....[1]....
        /*0058*/ 	.word	0x00000160


	//----- nvinfo : EIATTR_REQNTID
	.align		4
.L_19:
        /*005c*/ 	.byte	0x04, 0x10
        /*005e*/ 	.short	(.L_21 - .L_20)
.L_20:
        /*0060*/ 	.word	0x00000080
        /*0064*/ 	.word	0x00000001
        /*0068*/ 	.word	0x00000001


	//----- nvinfo : EIATTR_CBANK_PARAM_SIZE
	.align		4
.L_21:
        /*006c*/ 	.byte	0x03, 0x19
        /*006e*/ 	.short	0x001c


	//----- nvinfo : EIATTR_PARAM_CBANK
	.align		4
        /*0070*/ 	.byte	0x04, 0x0a
        /*0072*/ 	.short	(.L_23 - .L_22)
	.align		4
.L_22:
        /*0074*/ 	.word	index@(.nv.constant0.triton_poi_fused_mul_0)
        /*0078*/ 	.short	0x0210
        /*007a*/ 	.short	0x001c


	//----- nvinfo : EIATTR_SW_WAR
	.align		4
.L_23:
        /*007c*/ 	.byte	0x04, 0x36
        /*007e*/ 	.short	(.L_25 - .L_24)
.L_24:
        /*0080*/ 	.word	0x00000008
.L_25:


//--------------------- .nv.callgraph             --------------------------
	.section	.nv.callgraph,"",@"SHT_CUDA_CALLGRAPH"
	.align	4
	.sectionentsize	8
	.align		4
        /*0000*/ 	.word	0x00000000
	.align		4
        /*0004*/ 	.word	0xffffffff
	.align		4
        /*0008*/ 	.word	0x00000000
	.align		4
        /*000c*/ 	.word	0xfffffffe
	.align		4
        /*0010*/ 	.word	0x00000000
	.align		4
        /*0014*/ 	.word	0xfffffffd
	.align		4
        /*0018*/ 	.word	0x00000000
	.align		4
        /*001c*/ 	.word	0xfffffffc


//--------------------- .text.triton_poi_fused_mul_0 --------------------------
	.section	.text.triton_poi_fused_mul_0,"ax",@progbits
	.align	128
        .global         triton_poi_fused_mul_0
        .type           triton_poi_fused_mul_0,@function
        .size           triton_poi_fused_mul_0,(.L_x_1 - triton_poi_fused_mul_0)
        .other          triton_poi_fused_mul_0,@"STO_CUDA_ENTRY STV_DEFAULT"
triton_poi_fused_mul_0:
.text.triton_poi_fused_mul_0:
[----:B------:R-:W0:Y:S02]  /*0000*/  LDC R1, c[0x0][0x28] ;  /* 0x00000a00ff017b82 */ /* 0x000e240000000800 */
[----:B------:R-:W1:Y:S01]  /*0010*/  S2R R0, SR_TID.X ;  /* 0x0000000000007919 */ /* 0x000e620000002100 */
[----:B------:R-:W2:Y:S01]  /*0020*/  LDC.64 R2, c[0x0][0x210] ;  /* 0x00008400ff027b82 */ /* 0x000ea20000000a00 */
[----:B------:R-:W-:Y:S02]  /*0030*/  CS2R R10, SRZ ;  /* 0x00000000000a7805 */ /* 0x000fe4000001ff00 */
[----:B------:R-:W-:Y:S01]  /*0040*/  CS2R R12, SRZ ;  /* 0x00000000000c7805 */ /* 0x000fe2000001ff00 */
[----:B------:R-:W3:Y:S01]  /*0050*/  S2R R9, SR_CTAID.X ;  /* 0x0000000000097919 */ /* 0x000ee20000002500 */
[----:B------:R-:W-:-:S03]  /*0060*/  ULDC.64 UR4, c[0x0][0x208] ;  /* 0x0000820000047ab9 */ /* 0x000fc60000000a00 */
[----:B------:R-:W4:Y:S08]  /*0070*/  LDC.64 R4, c[0x0][0x218] ;  /* 0x00008600ff047b82 */ /* 0x000f300000000a00 */
[----:B------:R-:W5:Y:S01]  /*0080*/  LDC.64 R6, c[0x0][0x220] ;  /* 0x00008800ff067b82 */ /* 0x000f620000000a00 */
[----:B-1----:R-:W-:-:S04]  /*0090*/  SHF.L.U32 R0, R0, 0x1, RZ ;  /* 0x0000000100007819 */ /* 0x002fc800000006ff */
[----:B------:R-:W-:-:S04]  /*00a0*/  LOP3.LUT R0, R0, 0xfe, RZ, 0xc0, !PT ;  /* 0x000000fe00007812 */ /* 0x000fc800078ec0ff */
[----:B---3--:R-:W-:-:S04]  /*00b0*/  LEA R9, R9, R0, 0x8 ;  /* 0x0000000009097211 */ /* 0x008fc800078e40ff */
[C---:B------:R-:W-:Y:S01]  /*00c0*/  ISETP.GE.AND P0, PT, R9.reuse, 0x100, PT ;  /* 0x000001000900780c */ /* 0x040fe20003f06270 */
[----:B--2---:R-:W-:-:S04]  /*00d0*/  IMAD.WIDE R2, R9, 0x4, R2 ;  /* 0x0000000409027825 */ /* 0x004fc800078e0202 */
[----:B----4-:R-:W-:-:S08]  /*00e0*/  IMAD.WIDE R4, R9, 0x4, R4 ;  /* 0x0000000409047825 */ /* 0x010fd000078e0204 */
[----:B------:R-:W2:Y:S04]  /*00f0*/  @!P0 LDG.E.64 R10, desc[UR4][R2.64] ;  /* 0x00000004020a8981 */ /* 0x000ea8000c1e1b00 */
[----:B------:R-:W2:Y:S01]  /*0100*/  @!P0 LDG.E.64 R12, desc[UR4][R4.64] ;  /* 0x00000004040c8981 */ /* 0x000ea2000c1e1b00 */
[----:B-----5:R-:W-:-:S04]  /*0110*/  IMAD.WIDE R6, R9, 0x4, R6 ;  /* 0x0000000409067825 */ /* 0x020fc800078e0206 */
[----:B--2---:R-:W-:Y:S01]  /*0120*/  FMUL R10, R12, R10 ;  /* 0x0000000a0c0a7220 */ /* 0x004fe20000400000 */
[----:B------:R-:W-:Y:S01]  /*0130*/  FMUL R11, R13, R11 ;  /* 0x0000000b0d0b7220 */ /* 0x000fe20000400000 */
[----:B------:R-:W-:Y:S06]  /*0140*/  @P0 EXIT ;  /* 0x000000000000094d */ /* 0x000fec0003800000 */
[----:B------:R-:W-:Y:S01]  /*0150*/  STG.E.64 desc[UR4][R6.64], R10 ;  /* 0x0000000a06007986 */ /* 0x000fe2000c101b04 */
[----:B------:R-:W-:Y:S05]  /*0160*/  EXIT ;  /* 0x000000000000794d */ /* 0x000fea0003800000 */
.L_x_0:
[----:B------:R-:W-:-:S00]  /*0170*/  BRA `(.L_x_0) ;  /* 0xfffffffc00fc7947 */ /* 0x000fc0000383ffff */
[----:B------:R-:W-:-:S00]  /*0180*/  NOP ;  /* 0x0000000000007918 */ /* 0x000fc00000000000 */
[----:B------:R-:W-:-:S00]  /*0190*/  NOP ;  /* 0x0000000000007918 */ /* 0x000fc00000000000 */
[----:B------:R-:W-:-:S00]  /*01a0*/  NOP ;  /* 0x0000000000007918 */ /* 0x000fc00000000000 */
[----:B------:R-:W-:-:S00]  /*01b0*/  NOP ;  /* 0x0000000000007918 */ /* 0x000fc00000000000 */
[----:B------:R-:W-:-:S00]  /*01c0*/  NOP ;  /* 0x0000000000007918 */ /* 0x000fc00000000000 */
[----:B------:R-:W-:-:S00]  /*01d0*/  NOP ;  /* 0x0000000000007918 */ /* 0x000fc00000000000 */
[----:B------:R-:W-:-:S00]  /*01e0*/  NOP ;  /* 0x0000000000007918 */ /* 0x000fc00000000000 */
[----:B------:R-:W-:-:S00]  /*01f0*/  NOP ;  /* 0x0000000000007918 */ /* 0x000fc00000000000 */
.L_x_1:


//--------------------- .nv.constant0.triton_poi_fused_mul_0 --------------------------
	.section	.nv.constant0.triton_poi_fused_mul_0,"a",@progbits
	.sectionflags	@""
	.align	4
.nv.constant0.triton_poi_fused_mul_0:
	.zero		556
